	.headerflags	@"EF_CUDA_TEXMODE_UNIFIED EF_CUDA_64BIT_ADDRESS EF_CUDA_ACCELERATORS EF_CUDA_SM90 EF_CUDA_VIRTUAL_SM(EF_CUDA_SM90)"
	.elftype	@"ET_EXEC"


//--------------------- .nv.info                  --------------------------
	.section	.nv.info,"",@"SHT_CUDA_INFO"
	.align	4


	//----- nvinfo : EIATTR_REGCOUNT
	.align		4
        /*0000*/ 	.byte	0x04, 0x2f
        /*0002*/ 	.short	(.L_3 - .L_2)
	.align		4
.L_2:
        /*0004*/ 	.word	index@(triton_poi_fused__native_batch_norm_legit_no_training_relu_threshold_backward_19)
        /*0008*/ 	.word	0x00000010


	//----- nvinfo : EIATTR_MIN_STACK_SIZE
	.align		4
.L_3:
        /*000c*/ 	.byte	0x04, 0x12
        /*000e*/ 	.short	(.L_5 - .L_4)
	.align		4
.L_4:
        /*0010*/ 	.word	index@(triton_poi_fused__native_batch_norm_legit_no_training_relu_threshold_backward_19)
        /*0014*/ 	.word	0x00000000


	//----- nvinfo : EIATTR_FRAME_SIZE
	.align		4
.L_5:
        /*0018*/ 	.byte	0x04, 0x11
        /*001a*/ 	.short	(.L_7 - .L_6)
	.align		4
.L_6:
        /*001c*/ 	.word	index@(triton_poi_fused__native_batch_norm_legit_no_training_relu_threshold_backward_19)
        /*0020*/ 	.word	0x00000000


	//----- nvinfo : EIATTR_MIN_STACK_SIZE
	.align		4
.L_7:
        /*0024*/ 	.byte	0x04, 0x12
        /*0026*/ 	.short	(.L_9 - .L_8)
	.align		4
.L_8:
        /*0028*/ 	.word	index@(triton_poi_fused__native_batch_norm_legit_no_training_relu_threshold_backward_19)
        /*002c*/ 	.word	0x00000000
.L_9:


//--------------------- .nv.info.triton_poi_fused__native_batch_norm_legit_no_training_relu_threshold_backward_19 --------------------------
	.section	.nv.info.triton_poi_fused__native_batch_norm_legit_no_training_relu_threshold_backward_19,"",@"SHT_CUDA_INFO"
	.sectionflags	@""
	.align	4


	//----- nvinfo : EIATTR_CUDA_API_VERSION
	.align		4
        /*0000*/ 	.byte	0x04, 0x37
        /*0002*/ 	.short	(.L_11 - .L_10)
.L_10:
        /*0004*/ 	.word	0x0000007c


	//----- nvinfo : EIATTR_KPARAM_INFO
	.align		4
.L_11:
        /*0008*/ 	.byte	0x04, 0x17
        /*000a*/ 	.short	(.L_13 - .L_12)
.L_12:
        /*000c*/ 	.word	0x00000000
        /*0010*/ 	.short	0x0007
        /*0012*/ 	.short	0x0038
        /*0014*/ 	.byte	0x00, 0xf0, 0x11, 0x00


	//----- nvinfo : EIATTR_KPARAM_INFO
	.align		4
.L_13:
        /*0018*/ 	.byte	0x04, 0x17
        /*001a*/ 	.short	(.L_15 - .L_14)
.L_14:
        /*001c*/ 	.word	0x00000000
        /*0020*/ 	.short	0x0006
        /*0022*/ 	.short	0x0030
        /*0024*/ 	.byte	0x00, 0xf4, 0x21, 0x00


	//----- nvinfo : EIATTR_KPARAM_INFO
	.align		4
.L_15:
        /*0028*/ 	.byte	0x04, 0x17
        /*002a*/ 	.short	(.L_17 - .L_16)
.L_16:
        /*002c*/ 	.word	0x00000000
        /*0030*/ 	.short	0x0005
        /*0032*/ 	.short	0x0028
        /*0034*/ 	.byte	0x00, 0xf4, 0x21, 0x00


	//----- nvinfo : EIATTR_KPARAM_INFO
	.align		4
.L_17:
        /*0038*/ 	.byte	0x04, 0x17
        /*003a*/ 	.short	(.L_19 - .L_18)
.L_18:
        /*003c*/ 	.word	0x00000000
        /*0040*/ 	.short	0x0004
        /*0042*/ 	.short	0x0020
        /*0044*/ 	.byte	0x00, 0xf4, 0x21, 0x00


	//----- nvinfo : EIATTR_KPARAM_INFO
	.align		4
.L_19:
        /*0048*/ 	.byte	0x04, 0x17
        /*004a*/ 	.short	(.L_21 - .L_20)
.L_20:
        /*004c*/ 	.word	0x00000000
        /*0050*/ 	.short	0x0003
        /*0052*/ 	.short	0x0018
        /*0054*/ 	.byte	0x00, 0xf4, 0x21, 0x00


	//----- nvinfo : EIATTR_KPARAM_INFO
	.align		4
.L_21:
        /*0058*/ 	.byte	0x04, 0x17
        /*005a*/ 	.short	(.L_23 - .L_22)
.L_22:
        /*005c*/ 	.word	0x00000000
        /*0060*/ 	.short	0x0002
        /*0062*/ 	.short	0x0010
        /*0064*/ 	.byte	0x00, 0xf4, 0x21, 0x00


	//----- nvinfo : EIATTR_KPARAM_INFO
	.align		4
.L_23:
        /*0068*/ 	.byte	0x04, 0x17
        /*006a*/ 	.short	(.L_25 - .L_24)
.L_24:
        /*006c*/ 	.word	0x00000000
        /*0070*/ 	.short	0x0001
        /*0072*/ 	.short	0x0008
        /*0074*/ 	.byte	0x00, 0xf4, 0x21, 0x00


	//----- nvinfo : EIATTR_KPARAM_INFO
	.align		4
.L_25:
        /*0078*/ 	.byte	0x04, 0x17
        /*007a*/ 	.short	(.L_27 - .L_26)
.L_26:
        /*007c*/ 	.word	0x00000000
        /*0080*/ 	.short	0x0000
        /*0082*/ 	.short	0x0000
        /*0084*/ 	.byte	0x00, 0xf4, 0x21, 0x00


	//----- nvinfo : EIATTR_SPARSE_MMA_MASK
	.align		4
.L_27:
        /*0088*/ 	.byte	0x03, 0x50
        /*008a*/ 	.short	0x0000


	//----- nvinfo : EIATTR_MAXREG_COUNT
	.align		4
        /*008c*/ 	.byte	0x03, 0x1b
        /*008e*/ 	.short	0x00ff


	//----- nvinfo : EIATTR_EXIT_INSTR_OFFSETS
	.align		4
        /*0090*/ 	.byte	0x04, 0x1c
        /*0092*/ 	.short	(.L_29 - .L_28)


	//   ....[0]....
.L_28:
        /*0094*/ 	.word	0x00000360


	//----- nvinfo : EIATTR_REQNTID
	.align		4
.L_29:
        /*0098*/ 	.byte	0x04, 0x10
        /*009a*/ 	.short	(.L_31 - .L_30)
.L_30:
        /*009c*/ 	.word	0x00000080
        /*00a0*/ 	.word	0x00000001
        /*00a4*/ 	.word	0x00000001


	//----- nvinfo : EIATTR_CBANK_PARAM_SIZE
	.align		4
.L_31:
        /*00a8*/ 	.byte	0x03, 0x19
        /*00aa*/ 	.short	0x003c


	//----- nvinfo : EIATTR_PARAM_CBANK
	.align		4
        /*00ac*/ 	.byte	0x04, 0x0a
        /*00ae*/ 	.short	(.L_33 - .L_32)
	.align		4
.L_32:
        /*00b0*/ 	.word	index@(.nv.constant0.triton_poi_fused__native_batch_norm_legit_no_training_relu_threshold_backward_19)
        /*00b4*/ 	.short	0x0210
        /*00b6*/ 	.short	0x003c


	//----- nvinfo : EIATTR_SW_WAR
	.align		4
.L_33:
        /*00b8*/ 	.byte	0x04, 0x36
        /*00ba*/ 	.short	(.L_35 - .L_34)
.L_34:
        /*00bc*/ 	.word	0x00000008
.L_35:


//--------------------- .nv.callgraph             --------------------------
	.section	.nv.callgraph,"",@"SHT_CUDA_CALLGRAPH"
	.align	4
	.sectionentsize	8
	.align		4
        /*0000*/ 	.word	0x00000000
	.align		4
        /*0004*/ 	.word	0xffffffff
	.align		4
        /*0008*/ 	.word	0x00000000
	.align		4
        /*000c*/ 	.word	0xfffffffe
	.align		4
        /*0010*/ 	.word	0x00000000
	.align		4
        /*0014*/ 	.word	0xfffffffd
	.align		4
        /*0018*/ 	.word	0x00000000
	.align		4
        /*001c*/ 	.word	0xfffffffc


//--------------------- .nv.constant4             --------------------------
	.section	.nv.constant4,"a",@progbits
	.align	8
	.align		8
.nv.constant4:
        /*0000*/ 	.dword	_$_str
	.align		8
        /*0008*/ 	.dword	_$_str_$_2


//--------------------- .text.triton_poi_fused__native_batch_norm_legit_no_training_relu_threshold_backward_19 --------------------------
	.section	.text.triton_poi_fused__native_batch_norm_legit_no_training_relu_threshold_backward_19,"ax",@progbits
	.align	128
        .global         triton_poi_fused__native_batch_norm_legit_no_training_relu_threshold_backward_19
        .type           triton_poi_fused__native_batch_norm_legit_no_training_relu_threshold_backward_19,@function
        .size           triton_poi_fused__native_batch_norm_legit_no_training_relu_threshold_backward_19,(.L_x_1 - triton_poi_fused__native_batch_norm_legit_no_training_relu_threshold_backward_19)
        .other          triton_poi_fused__native_batch_norm_legit_no_training_relu_threshold_backward_19,@"STO_CUDA_ENTRY STV_DEFAULT"
triton_poi_fused__native_batch_norm_legit_no_training_relu_threshold_backward_19:
.text.triton_poi_fused__native_batch_norm_legit_no_training_relu_threshold_backward_19:
[----:B------:R-:W-:Y:S01]  /*0000*/  LDC R1, c[0x0][0x28] ;  /* 0x00000a00ff017b82 */ /* 0x000fe20000000800 */
[----:B------:R-:W1:Y:S07]  /*0010*/  S2R R0, SR_TID.X ;  /* 0x0000000000007919 */ /* 0x000e6e0000002100 */
[----:B------:R-:W2:Y:S01]  /*0020*/  LDC.64 R6, c[0x0][0x220] ;  /* 0x00008800ff067b82 */ /* 0x000ea20000000a00 */
[----:B------:R-:W-:Y:S01]  /*0030*/  ULDC.64 UR4, c[0x0][0x208] ;  /* 0x0000820000047ab9 */ /* 0x000fe20000000a00 */
[----:B------:R-:W-:Y:S01]  /*0040*/  ULDC.64 UR6, c[0x0][0x240] ;  /* 0x0000900000067ab9 */ /* 0x000fe20000000a00 */
[----:B------:R-:W3:Y:S05]  /*0050*/  S2R R3, SR_CTAID.X ;  /* 0x0000000000037919 */ /* 0x000eea0000002500 */
[----:B------:R-:W4:Y:S08]  /*0060*/  LDC.64 R4, c[0x0][0x218] ;  /* 0x00008600ff047b82 */ /* 0x000f300000000a00 */
[----:B------:R-:W5:Y:S08]  /*0070*/  LDC.64 R8, c[0x0][0x228] ;  /* 0x00008a00ff087b82 */ /* 0x000f700000000a00 */
[----:B------:R-:W4:Y:S01]  /*0080*/  LDC.64 R10, c[0x0][0x230] ;  /* 0x00008c00ff0a7b82 */ /* 0x000f220000000a00 */
[----:B-1----:R-:W-:-:S02]  /*0090*/  LOP3.LUT R0, R0, 0x7f, RZ, 0xc0, !PT ;  /* 0x0000007f00007812 */ /* 0x002fc400078ec0ff */
[----:B---3--:R-:W-:-:S03]  /*00a0*/  SHF.R.S32.HI R2, RZ, 0x18, R3 ;  /* 0x00000018ff027819 */ /* 0x008fc60000011403 */
[----:B------:R-:W-:Y:S01]  /*00b0*/  IMAD R0, R3, 0x80, R0 ;  /* 0x0000008003007824 */ /* 0x000fe200078e0200 */
[----:B------:R-:W-:-:S04]  /*00c0*/  SGXT R3, R2, 0x1 ;  /* 0x000000010203781a */ /* 0x000fc80000000200 */
[----:B------:R-:W-:-:S04]  /*00d0*/  LEA.HI R3, R3, R0, RZ, 0x4 ;  /* 0x0000000003037211 */ /* 0x000fc800078f20ff */
[--C-:B------:R-:W-:Y:S02]  /*00e0*/  SHF.R.S32.HI R2, RZ, 0x4, R3.reuse ;  /* 0x00000004ff027819 */ /* 0x100fe40000011403 */
[----:B------:R-:W-:-:S04]  /*00f0*/  SHF.R.S32.HI R3, RZ, 0x1f, R3 ;  /* 0x0000001fff037819 */ /* 0x000fc80000011403 */
[----:B------:R-:W-:-:S04]  /*0100*/  LEA.HI R3, R3, R2, RZ, 0x9 ;  /* 0x0000000203037211 */ /* 0x000fc800078f48ff */
[----:B------:R-:W-:-:S05]  /*0110*/  LOP3.LUT R3, R3, 0xfffffe00, RZ, 0xc0, !PT ;  /* 0xfffffe0003037812 */ /* 0x000fca00078ec0ff */
[----:B------:R-:W-:Y:S02]  /*0120*/  IMAD.IADD R13, R2, 0x1, -R3 ;  /* 0x00000001020d7824 */ /* 0x000fe400078e0a03 */
[----:B------:R-:W1:Y:S02]  /*0130*/  LDC.64 R2, c[0x0][0x210] ;  /* 0x00008400ff027b82 */ /* 0x000e640000000a00 */
[----:B--2---:R-:W-:-:S06]  /*0140*/  IMAD.WIDE R6, R13, 0x4, R6 ;  /* 0x000000040d067825 */ /* 0x004fcc00078e0206 */
[----:B------:R-:W2:Y:S01]  /*0150*/  LDG.E.EL R6, desc[UR4][R6.64] ;  /* 0x0000000406067981 */ /* 0x000ea2000c2e1900 */
[----:B----4-:R-:W-:-:S06]  /*0160*/  IMAD.WIDE R4, R13, 0x4, R4 ;  /* 0x000000040d047825 */ /* 0x010fcc00078e0204 */
[----:B------:R3:W4:Y:S01]  /*0170*/  LDG.E.EL R5, desc[UR4][R4.64] ;  /* 0x0000000404057981 */ /* 0x000722000c2e1900 */
[----:B-1----:R-:W-:-:S06]  /*0180*/  IMAD.WIDE R2, R0, 0x4, R2 ;  /* 0x0000000400027825 */ /* 0x002fcc00078e0202 */
[----:B------:R-:W4:Y:S01]  /*0190*/  LDG.E R2, desc[UR4][R2.64] ;  /* 0x0000000402027981 */ /* 0x000f22000c1e1900 */
[----:B-----5:R-:W-:-:S04]  /*01a0*/  IMAD.WIDE R8, R13, 0x4, R8 ;  /* 0x000000040d087825 */ /* 0x020fc800078e0208 */
[----:B0-----:R-:W-:Y:S02]  /*01b0*/  IMAD.WIDE R10, R13, 0x4, R10 ;  /* 0x000000040d0a7825 */ /* 0x001fe400078e020a */
[----:B------:R-:W5:Y:S04]  /*01c0*/  LDG.E.EL R8, desc[UR4][R8.64] ;  /* 0x0000000408087981 */ /* 0x000f68000c2e1900 */
[----:B------:R-:W5:Y:S01]  /*01d0*/  LDG.E.EL R11, desc[UR4][R10.64] ;  /* 0x000000040a0b7981 */ /* 0x000f62000c2e1900 */
[----:B---3--:R-:W-:Y:S02]  /*01e0*/  IMAD.MOV.U32 R4, RZ, RZ, 0x3e800000 ;  /* 0x3e800000ff047424 */ /* 0x008fe400078e00ff */
[----:B--2---:R-:W-:-:S04]  /*01f0*/  FADD R6, R6, 9.9999997473787516356e-06 ;  /* 0x3727c5ac06067421 */ /* 0x004fc80000000000 */
[----:B------:R-:W0:Y:S02]  /*0200*/  MUFU.SQRT R7, R6 ;  /* 0x0000000600077308 */ /* 0x000e240000002000 */
[C---:B0-----:R-:W-:Y:S02]  /*0210*/  FSETP.GT.AND P0, PT, R7.reuse, 8.50705917302346158658e+37, PT ;  /* 0x7e8000000700780b */ /* 0x041fe40003f04000 */
[----:B------:R-:W-:-:S11]  /*0220*/  FSETP.GEU.AND P1, PT, R7, 1.175494350822287508e-38, PT ;  /* 0x008000000700780b */ /* 0x000fd60003f2e000 */
[----:B------:R-:W-:-:S04]  /*0230*/  @P0 FMUL R7, R7, 0.25 ;  /* 0x3e80000007070820 */ /* 0x000fc80000400000 */
[----:B------:R-:W-:-:S06]  /*0240*/  @!P1 FMUL R7, R7, 16777216 ;  /* 0x4b80000007079820 */ /* 0x000fcc0000400000 */
[----:B------:R-:W0:Y:S01]  /*0250*/  MUFU.RCP R7, R7 ;  /* 0x0000000700077308 */ /* 0x000e220000001000 */
[----:B------:R-:W-:Y:S01]  /*0260*/  FSEL R4, R4, 1, P0 ;  /* 0x3f80000004047808 */ /* 0x000fe20000000000 */
[----:B----4-:R-:W-:Y:S02]  /*0270*/  FADD R5, R2, -R5 ;  /* 0x8000000502057221 */ /* 0x010fe40000000000 */
[----:B------:R-:W1:Y:S02]  /*0280*/  LDC.64 R2, c[0x0][0x238] ;  /* 0x00008e00ff027b82 */ /* 0x000e640000000a00 */
[----:B------:R-:W-:-:S04]  /*0290*/  @!P1 FMUL R4, R4, 16777216 ;  /* 0x4b80000004049820 */ /* 0x000fc80000400000 */
[----:B0-----:R-:W-:-:S04]  /*02a0*/  FMUL R4, R7, R4 ;  /* 0x0000000407047220 */ /* 0x001fc80000400000 */
[----:B------:R-:W-:-:S04]  /*02b0*/  FMUL R4, R5, R4 ;  /* 0x0000000405047220 */ /* 0x000fc80000400000 */
[----:B-----5:R-:W-:-:S05]  /*02c0*/  FFMA R4, R8, R4, R11 ;  /* 0x0000000408047223 */ /* 0x020fca000000000b */
[----:B------:R-:W-:-:S04]  /*02d0*/  FSETP.GEU.AND P0, PT, R4, RZ, PT ;  /* 0x000000ff0400720b */ /* 0x000fc80003f0e000 */
[----:B------:R-:W-:Y:S02]  /*02e0*/  FSEL R7, R4, RZ, P0 ;  /* 0x000000ff04077208 */ /* 0x000fe40000000000 */
[----:B------:R-:W-:Y:S02]  /*02f0*/  IADD3 R4, P1, R0, UR6, RZ ;  /* 0x0000000600047c10 */ /* 0x000fe4000ff3e0ff */
[----:B------:R-:W-:Y:S01]  /*0300*/  FSETP.GTU.AND P0, PT, R7, RZ, PT ;  /* 0x000000ff0700720b */ /* 0x000fe20003f0c000 */
[C---:B-1----:R-:W-:Y:S01]  /*0310*/  IMAD.WIDE R2, R0.reuse, 0x4, R2 ;  /* 0x0000000400027825 */ /* 0x042fe200078e0202 */
[----:B------:R-:W-:Y:S02]  /*0320*/  LEA.HI.X.SX32 R5, R0, UR7, 0x1, P1 ;  /* 0x0000000700057c11 */ /* 0x000fe400088f0eff */
[----:B------:R-:W-:Y:S02]  /*0330*/  SEL R9, RZ, 0x1, P0 ;  /* 0x00000001ff097807 */ /* 0x000fe40000000000 */
[----:B------:R-:W-:Y:S04]  /*0340*/  STG.E desc[UR4][R2.64], R7 ;  /* 0x0000000702007986 */ /* 0x000fe8000c101904 */
[----:B------:R-:W-:Y:S01]  /*0350*/  STG.E.U8 desc[UR4][R4.64], R9 ;  /* 0x0000000904007986 */ /* 0x000fe2000c101104 */
[----:B------:R-:W-:Y:S05]  /*0360*/  EXIT ;  /* 0x000000000000794d */ /* 0x000fea0003800000 */
.L_x_0:
[----:B------:R-:W-:-:S00]  /*0370*/  BRA `(.L_x_0) ;  /* 0xfffffffc00fc7947 */ /* 0x000fc0000383ffff */
[----:B------:R-:W-:-:S00]  /*0380*/  NOP ;  /* 0x0000000000007918 */ /* 0x000fc00000000000 */
[----:B------:R-:W-:-:S00]  /*0390*/  NOP ;  /* 0x0000000000007918 */ /* 0x000fc00000000000 */
[----:B------:R-:W-:-:S00]  /*03a0*/  NOP ;  /* 0x0000000000007918 */ /* 0x000fc00000000000 */
[----:B------:R-:W-:-:S00]  /*03b0*/  NOP ;  /* 0x0000000000007918 */ /* 0x000fc00000000000 */
[----:B------:R-:W-:-:S00]  /*03c0*/  NOP ;  /* 0x0000000000007918 */ /* 0x000fc00000000000 */
[----:B------:R-:W-:-:S00]  /*03d0*/  NOP ;  /* 0x0000000000007918 */ /* 0x000fc00000000000 */
[----:B------:R-:W-:-:S00]  /*03e0*/  NOP ;  /* 0x0000000000007918 */ /* 0x000fc00000000000 */
[----:B------:R-:W-:-:S00]  /*03f0*/  NOP ;  /* 0x0000000000007918 */ /* 0x000fc00000000000 */
.L_x_1:


//--------------------- .nv.global.init           --------------------------
	.section	.nv.global.init,"aw",@progbits
.nv.global.init:
	.type		_$_str,@object
	.size		_$_str,(_$_str_$_2 - _$_str)
_$_str:
        /*0000*/ 	.byte	0x5f, 0x5f, 0x43, 0x55, 0x44, 0x41, 0x5f, 0x46, 0x54, 0x5a, 0x00
	.type		_$_str_$_2,@object
	.size		_$_str_$_2,(.L_1 - _$_str_$_2)
_$_str_$_2:
        /*000b*/ 	.byte	0x5f, 0x5f, 0x43, 0x55, 0x44, 0x41, 0x5f, 0x50, 0x52, 0x45, 0x43, 0x5f, 0x53, 0x51, 0x52, 0x54
        /*001b*/ 	.byte	0x00
.L_1:


//--------------------- .nv.constant0.triton_poi_fused__native_batch_norm_legit_no_training_relu_threshold_backward_19 --------------------------
	.section	.nv.constant0.triton_poi_fused__native_batch_norm_legit_no_training_relu_threshold_backward_19,"a",@progbits
	.sectionflags	@""
	.align	4
.nv.constant0.triton_poi_fused__native_batch_norm_legit_no_training_relu_threshold_backward_19:
	.zero		588
